//
// Generated by NVIDIA NVVM Compiler
//
// Compiler Build ID: CL-36424714
// Cuda compilation tools, release 13.0, V13.0.88
// Based on NVVM 20.0.0
//

.version 9.0
.target sm_100
.address_size 64

	// .globl	_Z12squareKernelPfS_

.visible .entry _Z12squareKernelPfS_(
	.param .u64 .ptr .align 1 _Z12squareKernelPfS__param_0,
	.param .u64 .ptr .align 1 _Z12squareKernelPfS__param_1
)
{
	.reg .b32 	%r<2>;
	.reg .b32 	%f<3>;
	.reg .b64 	%rd<8>;

	ld.param.u64 	%rd1, [_Z12squareKernelPfS__param_0];
	ld.param.u64 	%rd2, [_Z12squareKernelPfS__param_1];
	cvta.to.global.u64 	%rd3, %rd2;
	cvta.to.global.u64 	%rd4, %rd1;
	mov.u32 	%r1, %tid.x;
	mul.wide.u32 	%rd5, %r1, 4;
	add.s64 	%rd6, %rd4, %rd5;
	ld.global.f32 	%f1, [%rd6];
	mul.f32 	%f2, %f1, %f1;
	add.s64 	%rd7, %rd3, %rd5;
	st.global.f32 	[%rd7], %f2;
	ret;

}


// ===== COMPILED SASS (sm_100) =====

	.target	sm_100

	.elftype	@"ET_EXEC"


//--------------------- .note.nv.tkinfo           --------------------------
	.section	.note.nv.tkinfo,"",@"SHT_NOTE"
	.sectionflags	@"SHF_NOTE_NV_TKINFO"
	.tkinfo
        /*0018*/ 	.word	0x00000002
        /*0030*/ 	.string	""
        /*0030*/ 	.string	"ptxas"
        /*0030*/ 	.string	"Cuda compilation tools, release 13.0, V13.0.88"
        /*0030*/ 	.string	"Build cuda_13.0.r13.0/compiler.36424714_0"
        /*0030*/ 	.string	"-arch sm_100 -m 64 "



//--------------------- .note.nv.cuinfo           --------------------------
	.section	.note.nv.cuinfo,"",@"SHT_NOTE"
	.sectionflags	@"SHF_NOTE_NV_CUINFO"
        /*0018*/ 	.short	0x0002
        /*001a*/ 	.short	0x0064
        /*001c*/ 	.short	0x0082
	.zero		2


//--------------------- .nv.info                  --------------------------
	.section	.nv.info,"",@"SHT_CUDA_INFO"
	.align	4


	//----- nvinfo : EIATTR_REGCOUNT
	.align		4
        /*0000*/ 	.byte	0x04, 0x2f
        /*0002*/ 	.short	(.L_1 - .L_0)
	.align		4
.L_0:
        /*0004*/ 	.word	index@(_Z12squareKernelPfS_)
        /*0008*/ 	.word	0x0000000a


	//----- nvinfo : EIATTR_FRAME_SIZE
	.align		4
.L_1:
        /*000c*/ 	.byte	0x04, 0x11
        /*000e*/ 	.short	(.L_3 - .L_2)
	.align		4
.L_2:
        /*0010*/ 	.word	index@(_Z12squareKernelPfS_)
        /*0014*/ 	.word	0x00000000


	//----- nvinfo : EIATTR_MIN_STACK_SIZE
	.align		4
.L_3:
        /*0018*/ 	.byte	0x04, 0x12
        /*001a*/ 	.short	(.L_5 - .L_4)
	.align		4
.L_4:
        /*001c*/ 	.word	index@(_Z12squareKernelPfS_)
        /*0020*/ 	.word	0x00000000
.L_5:


//--------------------- .nv.compat                --------------------------
	.section	.nv.compat,"",@"SHT_CUDA_COMPAT_INFO"
	.align	4
        /*0000*/ 	.byte	0x02, 0x09, 0x00, 0x00, 0x02, 0x02, 0x01, 0x00, 0x02, 0x05, 0x05, 0x00, 0x03, 0x07, 0x01, 0x01
        /*0010*/ 	.byte	0x02, 0x03, 0x00, 0x00, 0x02, 0x06, 0x01, 0x00, 0x04, 0x0b, 0x08, 0x00, 0x09, 0x00, 0x00, 0x00
        /*0020*/ 	.byte	0x00, 0x00, 0x00, 0x00


//--------------------- .nv.info._Z12squareKernelPfS_ --------------------------
	.section	.nv.info._Z12squareKernelPfS_,"",@"SHT_CUDA_INFO"
	.sectionflags	@""
	.align	4


	//----- nvinfo : EIATTR_CUDA_API_VERSION
	.align		4
        /*0000*/ 	.byte	0x04, 0x37
        /*0002*/ 	.short	(.L_7 - .L_6)
.L_6:
        /*0004*/ 	.word	0x00000082


	//----- nvinfo : EIATTR_KPARAM_INFO
	.align		4
.L_7:
        /*0008*/ 	.byte	0x04, 0x17
        /*000a*/ 	.short	(.L_9 - .L_8)
.L_8:
        /*000c*/ 	.word	0x00000000
        /*0010*/ 	.short	0x0001
        /*0012*/ 	.short	0x0008
        /*0014*/ 	.byte	0x00, 0xf5, 0x21, 0x00


	//----- nvinfo : EIATTR_KPARAM_INFO
	.align		4
.L_9:
        /*0018*/ 	.byte	0x04, 0x17
        /*001a*/ 	.short	(.L_11 - .L_10)
.L_10:
        /*001c*/ 	.word	0x00000000
        /*0020*/ 	.short	0x0000
        /*0022*/ 	.short	0x0000
        /*0024*/ 	.byte	0x00, 0xf5, 0x21, 0x00


	//----- nvinfo : EIATTR_SPARSE_MMA_MASK
	.align		4
.L_11:
        /*0028*/ 	.byte	0x03, 0x50
        /*002a*/ 	.short	0x0000


	//----- nvinfo : EIATTR_MAXREG_COUNT
	.align		4
        /*002c*/ 	.byte	0x03, 0x1b
        /*002e*/ 	.short	0x00ff


	//----- nvinfo : EIATTR_MERCURY_ISA_VERSION
	.align		4
        /*0030*/ 	.byte	0x03, 0x5f
        /*0032*/ 	.short	0x0101


	//----- nvinfo : EIATTR_VRC_CTA_INIT_COUNT
	.align		4
        /*0034*/ 	.byte	0x02, 0x4a
	.zero		1
	.zero		1


	//----- nvinfo : EIATTR_EXIT_INSTR_OFFSETS
	.align		4
        /*0038*/ 	.byte	0x04, 0x1c
        /*003a*/ 	.short	(.L_13 - .L_12)


	//   ....[0]....
.L_12:
        /*003c*/ 	.word	0x000000a0


	//----- nvinfo : EIATTR_CBANK_PARAM_SIZE
	.align		4
.L_13:
        /*0040*/ 	.byte	0x03, 0x19
        /*0042*/ 	.short	0x0010


	//----- nvinfo : EIATTR_PARAM_CBANK
	.align		4
        /*0044*/ 	.byte	0x04, 0x0a
        /*0046*/ 	.short	(.L_15 - .L_14)
	.align		4
.L_14:
        /*0048*/ 	.word	index@(.nv.constant0._Z12squareKernelPfS_)
        /*004c*/ 	.short	0x0380
        /*004e*/ 	.short	0x0010


	//----- nvinfo : EIATTR_SW_WAR
	.align		4
.L_15:
        /*0050*/ 	.byte	0x04, 0x36
        /*0052*/ 	.short	(.L_17 - .L_16)
.L_16:
        /*0054*/ 	.word	0x00000008
.L_17:


//--------------------- .nv.callgraph             --------------------------
	.section	.nv.callgraph,"",@"SHT_CUDA_CALLGRAPH"
	.align	4
	.sectionentsize	8
	.align		4
        /*0000*/ 	.word	0x00000000
	.align		4
        /*0004*/ 	.word	0xffffffff
	.align		4
        /*0008*/ 	.word	0x00000000
	.align		4
        /*000c*/ 	.word	0xfffffffe
	.align		4
        /*0010*/ 	.word	0x00000000
	.align		4
        /*0014*/ 	.word	0xfffffffd
	.align		4
        /*0018*/ 	.word	0x00000000
	.align		4
        /*001c*/ 	.word	0xfffffffc


//--------------------- .text._Z12squareKernelPfS_ --------------------------
	.section	.text._Z12squareKernelPfS_,"ax",@progbits
	.align	128
        .global         _Z12squareKernelPfS_
        .type           _Z12squareKernelPfS_,@function
        .size           _Z12squareKernelPfS_,(.L_x_1 - _Z12squareKernelPfS_)
        .other          _Z12squareKernelPfS_,@"STO_CUDA_ENTRY STV_DEFAULT"
_Z12squareKernelPfS_:
.text._Z12squareKernelPfS_:
[----:B------:R-:W-:Y:S01]  /*0000*/  LDC R1, c[0x0][0x37c] ;  /* 0x0000df00ff017b82 */ /* 0x000fe20000000800 */
[----:B------:R-:W0:Y:S07]  /*0010*/  S2R R7, SR_TID.X ;  /* 0x0000000000077919 */ /* 0x000e2e0000002100 */
[----:B------:R-:W0:Y:S01]  /*0020*/  LDC.64 R2, c[0x0][0x380] ;  /* 0x0000e000ff027b82 */ /* 0x000e220000000a00 */
[----:B------:R-:W1:Y:S07]  /*0030*/  LDCU.64 UR4, c[0x0][0x358] ;  /* 0x00006b00ff0477ac */ /* 0x000e6e0008000a00 */
[----:B------:R-:W2:Y:S01]  /*0040*/  LDC.64 R4, c[0x0][0x388] ;  /* 0x0000e200ff047b82 */ /* 0x000ea20000000a00 */
[----:B0-----:R-:W-:-:S06]  /*0050*/  IMAD.WIDE.U32 R2, R7, 0x4, R2 ;  /* 0x0000000407027825 */ /* 0x001fcc00078e0002 */
[----:B-1----:R-:W3:Y:S01]  /*0060*/  LDG.E R2, desc[UR4][R2.64] ;  /* 0x0000000402027981 */ /* 0x002ee2000c1e1900 */
[----:B--2---:R-:W-:-:S04]  /*0070*/  IMAD.WIDE.U32 R4, R7, 0x4, R4 ;  /* 0x0000000407047825 */ /* 0x004fc800078e0004 */
[----:B---3--:R-:W-:-:S05]  /*0080*/  FMUL R7, R2, R2 ;  /* 0x0000000202077220 */ /* 0x008fca0000400000 */
[----:B------:R-:W-:Y:S01]  /*0090*/  STG.E desc[UR4][R4.64], R7 ;  /* 0x0000000704007986 */ /* 0x000fe2000c101904 */
[----:B------:R-:W-:Y:S05]  /*00a0*/  EXIT ;  /* 0x000000000000794d */ /* 0x000fea0003800000 */
.L_x_0:
[----:B------:R-:W-:-:S00]  /*00b0*/  BRA `(.L_x_0) ;  /* 0xfffffffc00fc7947 */ /* 0x000fc0000383ffff */
[----:B------:R-:W-:-:S00]  /*00c0*/  NOP ;  /* 0x0000000000007918 */ /* 0x000fc00000000000 */
        /* <DEDUP_REMOVED lines=11> */
.L_x_1:


//--------------------- .nv.shared.reserved.0     --------------------------
	.section	.nv.shared.reserved.0,"aw",@nobits
	.weak		__nv_reservedSMEM_offset_0_alias
	.size		__nv_reservedSMEM_offset_0_alias, 0, 64
	.other		__nv_reservedSMEM_offset_0_alias,@"STO_CUDA_RESERVED_SHARED STV_DEFAULT"
__nv_reservedSMEM_offset_0_alias:
	.zero		0
	.zero		64


//--------------------- .nv.constant0._Z12squareKernelPfS_ --------------------------
	.section	.nv.constant0._Z12squareKernelPfS_,"a",@progbits
	.sectionflags	@""
	.align	4
.nv.constant0._Z12squareKernelPfS_:
	.zero		912


//--------------------- SYMBOLS --------------------------

	.type		.nv.reservedSmem.offset0,@object
	.size		.nv.reservedSmem.offset0,0x4
